//
// Generated by NVIDIA NVVM Compiler
//
// Compiler Build ID: CL-36424714
// Cuda compilation tools, release 13.0, V13.0.88
// Based on NVVM 20.0.0
//

.version 9.0
.target sm_100
.address_size 64

	// .globl	_Z7kernel1Pii

.visible .entry _Z7kernel1Pii(
	.param .u64 .ptr .align 1 _Z7kernel1Pii_param_0,
	.param .u32 _Z7kernel1Pii_param_1
)
{
	.reg .pred 	%p<2>;
	.reg .b32 	%r<7>;
	.reg .b64 	%rd<5>;

	ld.param.u64 	%rd1, [_Z7kernel1Pii_param_0];
	ld.param.u32 	%r2, [_Z7kernel1Pii_param_1];
	mov.u32 	%r3, %ctaid.x;
	mov.u32 	%r4, %ntid.x;
	mov.u32 	%r5, %tid.x;
	mad.lo.s32 	%r1, %r3, %r4, %r5;
	setp.ge.s32 	%p1, %r1, %r2;
	@%p1 bra 	$L__BB0_2;
	cvta.to.global.u64 	%rd2, %rd1;
	mul.lo.s32 	%r6, %r1, 10;
	mul.wide.s32 	%rd3, %r1, 4;
	add.s64 	%rd4, %rd2, %rd3;
	st.global.u32 	[%rd4], %r6;
$L__BB0_2:
	ret;

}
	// .globl	_Z7kernel2PKiPii
.visible .entry _Z7kernel2PKiPii(
	.param .u64 .ptr .align 1 _Z7kernel2PKiPii_param_0,
	.param .u64 .ptr .align 1 _Z7kernel2PKiPii_param_1,
	.param .u32 _Z7kernel2PKiPii_param_2
)
{
	.reg .pred 	%p<2>;
	.reg .b32 	%r<8>;
	.reg .b64 	%rd<8>;

	ld.param.u64 	%rd1, [_Z7kernel2PKiPii_param_0];
	ld.param.u64 	%rd2, [_Z7kernel2PKiPii_param_1];
	ld.param.u32 	%r2, [_Z7kernel2PKiPii_param_2];
	mov.u32 	%r3, %ctaid.x;
	mov.u32 	%r4, %ntid.x;
	mov.u32 	%r5, %tid.x;
	mad.lo.s32 	%r1, %r3, %r4, %r5;
	setp.ge.s32 	%p1, %r1, %r2;
	@%p1 bra 	$L__BB1_2;
	cvta.to.global.u64 	%rd3, %rd1;
	cvta.to.global.u64 	%rd4, %rd2;
	mul.wide.s32 	%rd5, %r1, 4;
	add.s64 	%rd6, %rd3, %rd5;
	ld.global.u32 	%r6, [%rd6];
	add.s32 	%r7, %r6, 5;
	add.s64 	%rd7, %rd4, %rd5;
	st.global.u32 	[%rd7], %r7;
$L__BB1_2:
	ret;

}


// ===== COMPILED SASS (sm_100) =====

	.target	sm_100

	.elftype	@"ET_EXEC"


//--------------------- .note.nv.tkinfo           --------------------------
	.section	.note.nv.tkinfo,"",@"SHT_NOTE"
	.sectionflags	@"SHF_NOTE_NV_TKINFO"
	.tkinfo
        /*0018*/ 	.word	0x00000002
        /*0030*/ 	.string	""
        /*0030*/ 	.string	"ptxas"
        /*0030*/ 	.string	"Cuda compilation tools, release 13.0, V13.0.88"
        /*0030*/ 	.string	"Build cuda_13.0.r13.0/compiler.36424714_0"
        /*0030*/ 	.string	"-arch sm_100 -m 64 "



//--------------------- .note.nv.cuinfo           --------------------------
	.section	.note.nv.cuinfo,"",@"SHT_NOTE"
	.sectionflags	@"SHF_NOTE_NV_CUINFO"
        /*0018*/ 	.short	0x0002
        /*001a*/ 	.short	0x0064
        /*001c*/ 	.short	0x0082
	.zero		2


//--------------------- .nv.info                  --------------------------
	.section	.nv.info,"",@"SHT_CUDA_INFO"
	.align	4


	//----- nvinfo : EIATTR_REGCOUNT
	.align		4
        /*0000*/ 	.byte	0x04, 0x2f
        /*0002*/ 	.short	(.L_1 - .L_0)
	.align		4
.L_0:
        /*0004*/ 	.word	index@(_Z7kernel1Pii)
        /*0008*/ 	.word	0x0000000a


	//----- nvinfo : EIATTR_FRAME_SIZE
	.align		4
.L_1:
        /*000c*/ 	.byte	0x04, 0x11
        /*000e*/ 	.short	(.L_3 - .L_2)
	.align		4
.L_2:
        /*0010*/ 	.word	index@(_Z7kernel1Pii)
        /*0014*/ 	.word	0x00000000


	//----- nvinfo : EIATTR_REGCOUNT
	.align		4
.L_3:
        /*0018*/ 	.byte	0x04, 0x2f
        /*001a*/ 	.short	(.L_5 - .L_4)
	.align		4
.L_4:
        /*001c*/ 	.word	index@(_Z7kernel2PKiPii)
        /*0020*/ 	.word	0x0000000a


	//----- nvinfo : EIATTR_FRAME_SIZE
	.align		4
.L_5:
        /*0024*/ 	.byte	0x04, 0x11
        /*0026*/ 	.short	(.L_7 - .L_6)
	.align		4
.L_6:
        /*0028*/ 	.word	index@(_Z7kernel2PKiPii)
        /*002c*/ 	.word	0x00000000


	//----- nvinfo : EIATTR_MIN_STACK_SIZE
	.align		4
.L_7:
        /*0030*/ 	.byte	0x04, 0x12
        /*0032*/ 	.short	(.L_9 - .L_8)
	.align		4
.L_8:
        /*0034*/ 	.word	index@(_Z7kernel2PKiPii)
        /*0038*/ 	.word	0x00000000


	//----- nvinfo : EIATTR_MIN_STACK_SIZE
	.align		4
.L_9:
        /*003c*/ 	.byte	0x04, 0x12
        /*003e*/ 	.short	(.L_11 - .L_10)
	.align		4
.L_10:
        /*0040*/ 	.word	index@(_Z7kernel1Pii)
        /*0044*/ 	.word	0x00000000
.L_11:


//--------------------- .nv.compat                --------------------------
	.section	.nv.compat,"",@"SHT_CUDA_COMPAT_INFO"
	.align	4
        /*0000*/ 	.byte	0x02, 0x09, 0x00, 0x00, 0x02, 0x02, 0x01, 0x00, 0x02, 0x05, 0x05, 0x00, 0x03, 0x07, 0x01, 0x01
        /*0010*/ 	.byte	0x02, 0x03, 0x00, 0x00, 0x02, 0x06, 0x01, 0x00, 0x04, 0x0b, 0x08, 0x00, 0x09, 0x00, 0x00, 0x00
        /*0020*/ 	.byte	0x00, 0x00, 0x00, 0x00


//--------------------- .nv.info._Z7kernel2PKiPii --------------------------
	.section	.nv.info._Z7kernel2PKiPii,"",@"SHT_CUDA_INFO"
	.sectionflags	@""
	.align	4


	//----- nvinfo : EIATTR_CUDA_API_VERSION
	.align		4
        /*0000*/ 	.byte	0x04, 0x37
        /*0002*/ 	.short	(.L_13 - .L_12)
.L_12:
        /*0004*/ 	.word	0x00000082


	//----- nvinfo : EIATTR_KPARAM_INFO
	.align		4
.L_13:
        /*0008*/ 	.byte	0x04, 0x17
        /*000a*/ 	.short	(.L_15 - .L_14)
.L_14:
        /*000c*/ 	.word	0x00000000
        /*0010*/ 	.short	0x0002
        /*0012*/ 	.short	0x0010
        /*0014*/ 	.byte	0x00, 0xf0, 0x11, 0x00


	//----- nvinfo : EIATTR_KPARAM_INFO
	.align		4
.L_15:
        /*0018*/ 	.byte	0x04, 0x17
        /*001a*/ 	.short	(.L_17 - .L_16)
.L_16:
        /*001c*/ 	.word	0x00000000
        /*0020*/ 	.short	0x0001
        /*0022*/ 	.short	0x0008
        /*0024*/ 	.byte	0x00, 0xf5, 0x21, 0x00


	//----- nvinfo : EIATTR_KPARAM_INFO
	.align		4
.L_17:
        /*0028*/ 	.byte	0x04, 0x17
        /*002a*/ 	.short	(.L_19 - .L_18)
.L_18:
        /*002c*/ 	.word	0x00000000
        /*0030*/ 	.short	0x0000
        /*0032*/ 	.short	0x0000
        /*0034*/ 	.byte	0x00, 0xf5, 0x21, 0x00


	//----- nvinfo : EIATTR_SPARSE_MMA_MASK
	.align		4
.L_19:
        /*0038*/ 	.byte	0x03, 0x50
        /*003a*/ 	.short	0x0000


	//----- nvinfo : EIATTR_MAXREG_COUNT
	.align		4
        /*003c*/ 	.byte	0x03, 0x1b
        /*003e*/ 	.short	0x00ff


	//----- nvinfo : EIATTR_MERCURY_ISA_VERSION
	.align		4
        /*0040*/ 	.byte	0x03, 0x5f
        /*0042*/ 	.short	0x0101


	//----- nvinfo : EIATTR_VRC_CTA_INIT_COUNT
	.align		4
        /*0044*/ 	.byte	0x02, 0x4a
	.zero		1
	.zero		1


	//----- nvinfo : EIATTR_EXIT_INSTR_OFFSETS
	.align		4
        /*0048*/ 	.byte	0x04, 0x1c
        /*004a*/ 	.short	(.L_21 - .L_20)


	//   ....[0]....
.L_20:
        /*004c*/ 	.word	0x00000070


	//   ....[1]....
        /*0050*/ 	.word	0x00000100


	//----- nvinfo : EIATTR_CBANK_PARAM_SIZE
	.align		4
.L_21:
        /*0054*/ 	.byte	0x03, 0x19
        /*0056*/ 	.short	0x0014


	//----- nvinfo : EIATTR_PARAM_CBANK
	.align		4
        /*0058*/ 	.byte	0x04, 0x0a
        /*005a*/ 	.short	(.L_23 - .L_22)
	.align		4
.L_22:
        /*005c*/ 	.word	index@(.nv.constant0._Z7kernel2PKiPii)
        /*0060*/ 	.short	0x0380
        /*0062*/ 	.short	0x0014


	//----- nvinfo : EIATTR_SW_WAR
	.align		4
.L_23:
        /*0064*/ 	.byte	0x04, 0x36
        /*0066*/ 	.short	(.L_25 - .L_24)
.L_24:
        /*0068*/ 	.word	0x00000008
.L_25:


//--------------------- .nv.info._Z7kernel1Pii    --------------------------
	.section	.nv.info._Z7kernel1Pii,"",@"SHT_CUDA_INFO"
	.sectionflags	@""
	.align	4


	//----- nvinfo : EIATTR_CUDA_API_VERSION
	.align		4
        /*0000*/ 	.byte	0x04, 0x37
        /*0002*/ 	.short	(.L_27 - .L_26)
.L_26:
        /*0004*/ 	.word	0x00000082


	//----- nvinfo : EIATTR_KPARAM_INFO
	.align		4
.L_27:
        /*0008*/ 	.byte	0x04, 0x17
        /*000a*/ 	.short	(.L_29 - .L_28)
.L_28:
        /*000c*/ 	.word	0x00000000
        /*0010*/ 	.short	0x0001
        /*0012*/ 	.short	0x0008
        /*0014*/ 	.byte	0x00, 0xf0, 0x11, 0x00


	//----- nvinfo : EIATTR_KPARAM_INFO
	.align		4
.L_29:
        /*0018*/ 	.byte	0x04, 0x17
        /*001a*/ 	.short	(.L_31 - .L_30)
.L_30:
        /*001c*/ 	.word	0x00000000
        /*0020*/ 	.short	0x0000
        /*0022*/ 	.short	0x0000
        /*0024*/ 	.byte	0x00, 0xf5, 0x21, 0x00


	//----- nvinfo : EIATTR_SPARSE_MMA_MASK
	.align		4
.L_31:
        /*0028*/ 	.byte	0x03, 0x50
        /*002a*/ 	.short	0x0000


	//----- nvinfo : EIATTR_MAXREG_COUNT
	.align		4
        /*002c*/ 	.byte	0x03, 0x1b
        /*002e*/ 	.short	0x00ff


	//----- nvinfo : EIATTR_MERCURY_ISA_VERSION
	.align		4
        /*0030*/ 	.byte	0x03, 0x5f
        /*0032*/ 	.short	0x0101


	//----- nvinfo : EIATTR_VRC_CTA_INIT_COUNT
	.align		4
        /*0034*/ 	.byte	0x02, 0x4a
	.zero		1
	.zero		1


	//----- nvinfo : EIATTR_EXIT_INSTR_OFFSETS
	.align		4
        /*0038*/ 	.byte	0x04, 0x1c
        /*003a*/ 	.short	(.L_33 - .L_32)


	//   ....[0]....
.L_32:
        /*003c*/ 	.word	0x00000070


	//   ....[1]....
        /*0040*/ 	.word	0x000000d0


	//----- nvinfo : EIATTR_CBANK_PARAM_SIZE
	.align		4
.L_33:
        /*0044*/ 	.byte	0x03, 0x19
        /*0046*/ 	.short	0x000c


	//----- nvinfo : EIATTR_PARAM_CBANK
	.align		4
        /*0048*/ 	.byte	0x04, 0x0a
        /*004a*/ 	.short	(.L_35 - .L_34)
	.align		4
.L_34:
        /*004c*/ 	.word	index@(.nv.constant0._Z7kernel1Pii)
        /*0050*/ 	.short	0x0380
        /*0052*/ 	.short	0x000c


	//----- nvinfo : EIATTR_SW_WAR
	.align		4
.L_35:
        /*0054*/ 	.byte	0x04, 0x36
        /*0056*/ 	.short	(.L_37 - .L_36)
.L_36:
        /*0058*/ 	.word	0x00000008
.L_37:


//--------------------- .nv.callgraph             --------------------------
	.section	.nv.callgraph,"",@"SHT_CUDA_CALLGRAPH"
	.align	4
	.sectionentsize	8
	.align		4
        /*0000*/ 	.word	0x00000000
	.align		4
        /*0004*/ 	.word	0xffffffff
	.align		4
        /*0008*/ 	.word	0x00000000
	.align		4
        /*000c*/ 	.word	0xfffffffe
	.align		4
        /*0010*/ 	.word	0x00000000
	.align		4
        /*0014*/ 	.word	0xfffffffd
	.align		4
        /*0018*/ 	.word	0x00000000
	.align		4
        /*001c*/ 	.word	0xfffffffc


//--------------------- .text._Z7kernel2PKiPii    --------------------------
	.section	.text._Z7kernel2PKiPii,"ax",@progbits
	.align	128
        .global         _Z7kernel2PKiPii
        .type           _Z7kernel2PKiPii,@function
        .size           _Z7kernel2PKiPii,(.L_x_2 - _Z7kernel2PKiPii)
        .other          _Z7kernel2PKiPii,@"STO_CUDA_ENTRY STV_DEFAULT"
_Z7kernel2PKiPii:
.text._Z7kernel2PKiPii:
[----:B------:R-:W-:Y:S01]  /*0000*/  LDC R1, c[0x0][0x37c] ;  /* 0x0000df00ff017b82 */ /* 0x000fe20000000800 */
[----:B------:R-:W0:Y:S07]  /*0010*/  S2R R0, SR_TID.X ;  /* 0x0000000000007919 */ /* 0x000e2e0000002100 */
[----:B------:R-:W0:Y:S01]  /*0020*/  S2UR UR4, SR_CTAID.X ;  /* 0x00000000000479c3 */ /* 0x000e220000002500 */
[----:B------:R-:W1:Y:S07]  /*0030*/  LDCU UR5, c[0x0][0x390] ;  /* 0x00007200ff0577ac */ /* 0x000e6e0008000800 */
[----:B------:R-:W0:Y:S02]  /*0040*/  LDC R7, c[0x0][0x360] ;  /* 0x0000d800ff077b82 */ /* 0x000e240000000800 */
[----:B0-----:R-:W-:-:S05]  /*0050*/  IMAD R7, R7, UR4, R0 ;  /* 0x0000000407077c24 */ /* 0x001fca000f8e0200 */
[----:B-1----:R-:W-:-:S13]  /*0060*/  ISETP.GE.AND P0, PT, R7, UR5, PT ;  /* 0x0000000507007c0c */ /* 0x002fda000bf06270 */
[----:B------:R-:W-:Y:S05]  /*0070*/  @P0 EXIT ;  /* 0x000000000000094d */ /* 0x000fea0003800000 */
[----:B------:R-:W0:Y:S01]  /*0080*/  LDC.64 R2, c[0x0][0x380] ;  /* 0x0000e000ff027b82 */ /* 0x000e220000000a00 */
[----:B------:R-:W1:Y:S07]  /*0090*/  LDCU.64 UR4, c[0x0][0x358] ;  /* 0x00006b00ff0477ac */ /* 0x000e6e0008000a00 */
[----:B------:R-:W2:Y:S01]  /*00a0*/  LDC.64 R4, c[0x0][0x388] ;  /* 0x0000e200ff047b82 */ /* 0x000ea20000000a00 */
[----:B0-----:R-:W-:-:S06]  /*00b0*/  IMAD.WIDE R2, R7, 0x4, R2 ;  /* 0x0000000407027825 */ /* 0x001fcc00078e0202 */
[----:B-1----:R-:W3:Y:S01]  /*00c0*/  LDG.E R2, desc[UR4][R2.64] ;  /* 0x0000000402027981 */ /* 0x002ee2000c1e1900 */
[----:B--2---:R-:W-:Y:S01]  /*00d0*/  IMAD.WIDE R4, R7, 0x4, R4 ;  /* 0x0000000407047825 */ /* 0x004fe200078e0204 */
[----:B---3--:R-:W-:-:S05]  /*00e0*/  IADD3 R7, PT, PT, R2, 0x5, RZ ;  /* 0x0000000502077810 */ /* 0x008fca0007ffe0ff */
[----:B------:R-:W-:Y:S01]  /*00f0*/  STG.E desc[UR4][R4.64], R7 ;  /* 0x0000000704007986 */ /* 0x000fe2000c101904 */
[----:B------:R-:W-:Y:S05]  /*0100*/  EXIT ;  /* 0x000000000000794d */ /* 0x000fea0003800000 */
.L_x_0:
[----:B------:R-:W-:-:S00]  /*0110*/  BRA `(.L_x_0) ;  /* 0xfffffffc00fc7947 */ /* 0x000fc0000383ffff */
[----:B------:R-:W-:-:S00]  /*0120*/  NOP ;  /* 0x0000000000007918 */ /* 0x000fc00000000000 */
        /* <DEDUP_REMOVED lines=13> */
.L_x_2:


//--------------------- .text._Z7kernel1Pii       --------------------------
	.section	.text._Z7kernel1Pii,"ax",@progbits
	.align	128
        .global         _Z7kernel1Pii
        .type           _Z7kernel1Pii,@function
        .size           _Z7kernel1Pii,(.L_x_3 - _Z7kernel1Pii)
        .other          _Z7kernel1Pii,@"STO_CUDA_ENTRY STV_DEFAULT"
_Z7kernel1Pii:
.text._Z7kernel1Pii:
        /* <DEDUP_REMOVED lines=9> */
[----:B------:R-:W1:Y:S01]  /*0090*/  LDCU.64 UR4, c[0x0][0x358] ;  /* 0x00006b00ff0477ac */ /* 0x000e620008000a00 */
[C---:B------:R-:W-:Y:S02]  /*00a0*/  IMAD R7, R5.reuse, 0xa, RZ ;  /* 0x0000000a05077824 */ /* 0x040fe400078e02ff */
[----:B0-----:R-:W-:-:S05]  /*00b0*/  IMAD.WIDE R2, R5, 0x4, R2 ;  /* 0x0000000405027825 */ /* 0x001fca00078e0202 */
[----:B-1----:R-:W-:Y:S01]  /*00c0*/  STG.E desc[UR4][R2.64], R7 ;  /* 0x0000000702007986 */ /* 0x002fe2000c101904 */
[----:B------:R-:W-:Y:S05]  /*00d0*/  EXIT ;  /* 0x000000000000794d */ /* 0x000fea0003800000 */
.L_x_1:
        /* <DEDUP_REMOVED lines=10> */
.L_x_3:


//--------------------- .nv.shared.reserved.0     --------------------------
	.section	.nv.shared.reserved.0,"aw",@nobits
	.weak		__nv_reservedSMEM_offset_0_alias
	.size		__nv_reservedSMEM_offset_0_alias, 0, 64
	.other		__nv_reservedSMEM_offset_0_alias,@"STO_CUDA_RESERVED_SHARED STV_DEFAULT"
__nv_reservedSMEM_offset_0_alias:
	.zero		0
	.zero		64


//--------------------- .nv.constant0._Z7kernel2PKiPii --------------------------
	.section	.nv.constant0._Z7kernel2PKiPii,"a",@progbits
	.sectionflags	@""
	.align	4
.nv.constant0._Z7kernel2PKiPii:
	.zero		916


//--------------------- .nv.constant0._Z7kernel1Pii --------------------------
	.section	.nv.constant0._Z7kernel1Pii,"a",@progbits
	.sectionflags	@""
	.align	4
.nv.constant0._Z7kernel1Pii:
	.zero		908


//--------------------- SYMBOLS --------------------------

	.type		.nv.reservedSmem.offset0,@object
	.size		.nv.reservedSmem.offset0,0x4
